	.headerflags	@"EF_CUDA_TEXMODE_UNIFIED EF_CUDA_64BIT_ADDRESS EF_CUDA_ACCELERATORS EF_CUDA_SM90 EF_CUDA_VIRTUAL_SM(EF_CUDA_SM90)"
	.elftype	@"ET_EXEC"


//--------------------- .nv.info                  --------------------------
	.section	.nv.info,"",@"SHT_CUDA_INFO"
	.align	4


	//----- nvinfo : EIATTR_REGCOUNT
	.align		4
        /*0000*/ 	.byte	0x04, 0x2f
        /*0002*/ 	.short	(.L_3 - .L_2)
	.align		4
.L_2:
        /*0004*/ 	.word	index@(triton_poi_fused__native_batch_norm_legit_no_training_add_relu_8)
        /*0008*/ 	.word	0x0000001a


	//----- nvinfo : EIATTR_MIN_STACK_SIZE
	.align		4
.L_3:
        /*000c*/ 	.byte	0x04, 0x12
        /*000e*/ 	.short	(.L_5 - .L_4)
	.align		4
.L_4:
        /*0010*/ 	.word	index@(triton_poi_fused__native_batch_norm_legit_no_training_add_relu_8)
        /*0014*/ 	.word	0x00000000


	//----- nvinfo : EIATTR_FRAME_SIZE
	.align		4
.L_5:
        /*0018*/ 	.byte	0x04, 0x11
        /*001a*/ 	.short	(.L_7 - .L_6)
	.align		4
.L_6:
        /*001c*/ 	.word	index@(triton_poi_fused__native_batch_norm_legit_no_training_add_relu_8)
        /*0020*/ 	.word	0x00000000


	//----- nvinfo : EIATTR_MIN_STACK_SIZE
	.align		4
.L_7:
        /*0024*/ 	.byte	0x04, 0x12
        /*0026*/ 	.short	(.L_9 - .L_8)
	.align		4
.L_8:
        /*0028*/ 	.word	index@(triton_poi_fused__native_batch_norm_legit_no_training_add_relu_8)
        /*002c*/ 	.word	0x00000000
.L_9:


//--------------------- .nv.info.triton_poi_fused__native_batch_norm_legit_no_training_add_relu_8 --------------------------
	.section	.nv.info.triton_poi_fused__native_batch_norm_legit_no_training_add_relu_8,"",@"SHT_CUDA_INFO"
	.sectionflags	@""
	.align	4


	//----- nvinfo : EIATTR_CUDA_API_VERSION
	.align		4
        /*0000*/ 	.byte	0x04, 0x37
        /*0002*/ 	.short	(.L_11 - .L_10)
.L_10:
        /*0004*/ 	.word	0x0000007c


	//----- nvinfo : EIATTR_KPARAM_INFO
	.align		4
.L_11:
        /*0008*/ 	.byte	0x04, 0x17
        /*000a*/ 	.short	(.L_13 - .L_12)
.L_12:
        /*000c*/ 	.word	0x00000000
        /*0010*/ 	.short	0x000b
        /*0012*/ 	.short	0x0058
        /*0014*/ 	.byte	0x00, 0xf0, 0x11, 0x00


	//----- nvinfo : EIATTR_KPARAM_INFO
	.align		4
.L_13:
        /*0018*/ 	.byte	0x04, 0x17
        /*001a*/ 	.short	(.L_15 - .L_14)
.L_14:
        /*001c*/ 	.word	0x00000000
        /*0020*/ 	.short	0x000a
        /*0022*/ 	.short	0x0050
        /*0024*/ 	.byte	0x00, 0xf4, 0x21, 0x00


	//----- nvinfo : EIATTR_KPARAM_INFO
	.align		4
.L_15:
        /*0028*/ 	.byte	0x04, 0x17
        /*002a*/ 	.short	(.L_17 - .L_16)
.L_16:
        /*002c*/ 	.word	0x00000000
        /*0030*/ 	.short	0x0009
        /*0032*/ 	.short	0x0048
        /*0034*/ 	.byte	0x00, 0xf4, 0x21, 0x00


	//----- nvinfo : EIATTR_KPARAM_INFO
	.align		4
.L_17:
        /*0038*/ 	.byte	0x04, 0x17
        /*003a*/ 	.short	(.L_19 - .L_18)
.L_18:
        /*003c*/ 	.word	0x00000000
        /*0040*/ 	.short	0x0008
        /*0042*/ 	.short	0x0040
        /*0044*/ 	.byte	0x00, 0xf4, 0x21, 0x00


	//----- nvinfo : EIATTR_KPARAM_INFO
	.align		4
.L_19:
        /*0048*/ 	.byte	0x04, 0x17
        /*004a*/ 	.short	(.L_21 - .L_20)
.L_20:
        /*004c*/ 	.word	0x00000000
        /*0050*/ 	.short	0x0007
        /*0052*/ 	.short	0x0038
        /*0054*/ 	.byte	0x00, 0xf4, 0x21, 0x00


	//----- nvinfo : EIATTR_KPARAM_INFO
	.align		4
.L_21:
        /*0058*/ 	.byte	0x04, 0x17
        /*005a*/ 	.short	(.L_23 - .L_22)
.L_22:
        /*005c*/ 	.word	0x00000000
        /*0060*/ 	.short	0x0006
        /*0062*/ 	.short	0x0030
        /*0064*/ 	.byte	0x00, 0xf4, 0x21, 0x00


	//----- nvinfo : EIATTR_KPARAM_INFO
	.align		4
.L_23:
        /*0068*/ 	.byte	0x04, 0x17
        /*006a*/ 	.short	(.L_25 - .L_24)
.L_24:
        /*006c*/ 	.word	0x00000000
        /*0070*/ 	.short	0x0005
        /*0072*/ 	.short	0x0028
        /*0074*/ 	.byte	0x00, 0xf4, 0x21, 0x00


	//----- nvinfo : EIATTR_KPARAM_INFO
	.align		4
.L_25:
        /*0078*/ 	.byte	0x04, 0x17
        /*007a*/ 	.short	(.L_27 - .L_26)
.L_26:
        /*007c*/ 	.word	0x00000000
        /*0080*/ 	.short	0x0004
        /*0082*/ 	.short	0x0020
        /*0084*/ 	.byte	0x00, 0xf4, 0x21, 0x00


	//----- nvinfo : EIATTR_KPARAM_INFO
	.align		4
.L_27:
        /*0088*/ 	.byte	0x04, 0x17
        /*008a*/ 	.short	(.L_29 - .L_28)
.L_28:
        /*008c*/ 	.word	0x00000000
        /*0090*/ 	.short	0x0003
        /*0092*/ 	.short	0x0018
        /*0094*/ 	.byte	0x00, 0xf4, 0x21, 0x00


	//----- nvinfo : EIATTR_KPARAM_INFO
	.align		4
.L_29:
        /*0098*/ 	.byte	0x04, 0x17
        /*009a*/ 	.short	(.L_31 - .L_30)
.L_30:
        /*009c*/ 	.word	0x00000000
        /*00a0*/ 	.short	0x0002
        /*00a2*/ 	.short	0x0010
        /*00a4*/ 	.byte	0x00, 0xf4, 0x21, 0x00


	//----- nvinfo : EIATTR_KPARAM_INFO
	.align		4
.L_31:
        /*00a8*/ 	.byte	0x04, 0x17
        /*00aa*/ 	.short	(.L_33 - .L_32)
.L_32:
        /*00ac*/ 	.word	0x00000000
        /*00b0*/ 	.short	0x0001
        /*00b2*/ 	.short	0x0008
        /*00b4*/ 	.byte	0x00, 0xf4, 0x21, 0x00


	//----- nvinfo : EIATTR_KPARAM_INFO
	.align		4
.L_33:
        /*00b8*/ 	.byte	0x04, 0x17
        /*00ba*/ 	.short	(.L_35 - .L_34)
.L_34:
        /*00bc*/ 	.word	0x00000000
        /*00c0*/ 	.short	0x0000
        /*00c2*/ 	.short	0x0000
        /*00c4*/ 	.byte	0x00, 0xf4, 0x21, 0x00


	//----- nvinfo : EIATTR_SPARSE_MMA_MASK
	.align		4
.L_35:
        /*00c8*/ 	.byte	0x03, 0x50
        /*00ca*/ 	.short	0x0000


	//----- nvinfo : EIATTR_MAXREG_COUNT
	.align		4
        /*00cc*/ 	.byte	0x03, 0x1b
        /*00ce*/ 	.short	0x00ff


	//----- nvinfo : EIATTR_EXIT_INSTR_OFFSETS
	.align		4
        /*00d0*/ 	.byte	0x04, 0x1c
        /*00d2*/ 	.short	(.L_37 - .L_36)


	//   ....[0]....
.L_36:
        /*00d4*/ 	.word	0x00000560


	//----- nvinfo : EIATTR_REQNTID
	.align		4
.L_37:
        /*00d8*/ 	.byte	0x04, 0x10
        /*00da*/ 	.short	(.L_39 - .L_38)
.L_38:
        /*00dc*/ 	.word	0x00000080
        /*00e0*/ 	.word	0x00000001
        /*00e4*/ 	.word	0x00000001


	//----- nvinfo : EIATTR_CBANK_PARAM_SIZE
	.align		4
.L_39:
        /*00e8*/ 	.byte	0x03, 0x19
        /*00ea*/ 	.short	0x005c


	//----- nvinfo : EIATTR_PARAM_CBANK
	.align		4
        /*00ec*/ 	.byte	0x04, 0x0a
        /*00ee*/ 	.short	(.L_41 - .L_40)
	.align		4
.L_40:
        /*00f0*/ 	.word	index@(.nv.constant0.triton_poi_fused__native_batch_norm_legit_no_training_add_relu_8)
        /*00f4*/ 	.short	0x0210
        /*00f6*/ 	.short	0x005c


	//----- nvinfo : EIATTR_SW_WAR
	.align		4
.L_41:
        /*00f8*/ 	.byte	0x04, 0x36
        /*00fa*/ 	.short	(.L_43 - .L_42)
.L_42:
        /*00fc*/ 	.word	0x00000008
.L_43:


//--------------------- .nv.callgraph             --------------------------
	.section	.nv.callgraph,"",@"SHT_CUDA_CALLGRAPH"
	.align	4
	.sectionentsize	8
	.align		4
        /*0000*/ 	.word	0x00000000
	.align		4
        /*0004*/ 	.word	0xffffffff
	.align		4
        /*0008*/ 	.word	0x00000000
	.align		4
        /*000c*/ 	.word	0xfffffffe
	.align		4
        /*0010*/ 	.word	0x00000000
	.align		4
        /*0014*/ 	.word	0xfffffffd
	.align		4
        /*0018*/ 	.word	0x00000000
	.align		4
        /*001c*/ 	.word	0xfffffffc


//--------------------- .nv.constant4             --------------------------
	.section	.nv.constant4,"a",@progbits
	.align	8
	.align		8
.nv.constant4:
        /*0000*/ 	.dword	_$_str
	.align		8
        /*0008*/ 	.dword	_$_str_$_2


//--------------------- .text.triton_poi_fused__native_batch_norm_legit_no_training_add_relu_8 --------------------------
	.section	.text.triton_poi_fused__native_batch_norm_legit_no_training_add_relu_8,"ax",@progbits
	.align	128
        .global         triton_poi_fused__native_batch_norm_legit_no_training_add_relu_8
        .type           triton_poi_fused__native_batch_norm_legit_no_training_add_relu_8,@function
        .size           triton_poi_fused__native_batch_norm_legit_no_training_add_relu_8,(.L_x_1 - triton_poi_fused__native_batch_norm_legit_no_training_add_relu_8)
        .other          triton_poi_fused__native_batch_norm_legit_no_training_add_relu_8,@"STO_CUDA_ENTRY STV_DEFAULT"
triton_poi_fused__native_batch_norm_legit_no_training_add_relu_8:
.text.triton_poi_fused__native_batch_norm_legit_no_training_add_relu_8:
[----:B------:R-:W-:Y:S01]  /*0000*/  LDC R1, c[0x0][0x28] ;  /* 0x00000a00ff017b82 */ /* 0x000fe20000000800 */
[----:B------:R-:W1:Y:S07]  /*0010*/  S2R R0, SR_TID.X ;  /* 0x0000000000007919 */ /* 0x000e6e0000002100 */
[----:B------:R-:W2:Y:S01]  /*0020*/  LDC.64 R16, c[0x0][0x250] ;  /* 0x00009400ff107b82 */ /* 0x000ea20000000a00 */
[----:B------:R-:W-:Y:S01]  /*0030*/  ULDC.64 UR4, c[0x0][0x208] ;  /* 0x0000820000047ab9 */ /* 0x000fe20000000a00 */
[----:B------:R-:W3:Y:S06]  /*0040*/  S2R R5, SR_CTAID.X ;  /* 0x0000000000057919 */ /* 0x000eec0000002500 */
[----:B------:R-:W4:Y:S08]  /*0050*/  LDC.64 R18, c[0x0][0x248] ;  /* 0x00009200ff127b82 */ /* 0x000f300000000a00 */
[----:B------:R-:W5:Y:S08]  /*0060*/  LDC.64 R22, c[0x0][0x218] ;  /* 0x00008600ff167b82 */ /* 0x000f700000000a00 */
[----:B------:R-:W4:Y:S01]  /*0070*/  LDC.64 R8, c[0x0][0x240] ;  /* 0x00009000ff087b82 */ /* 0x000f220000000a00 */
[----:B-1----:R-:W-:-:S07]  /*0080*/  SHF.L.U32 R0, R0, 0x1, RZ ;  /* 0x0000000100007819 */ /* 0x002fce00000006ff */
[----:B------:R-:W1:Y:S01]  /*0090*/  LDC.64 R20, c[0x0][0x220] ;  /* 0x00008800ff147b82 */ /* 0x000e620000000a00 */
[----:B---3--:R-:W-:Y:S02]  /*00a0*/  SHF.R.S32.HI R3, RZ, 0x17, R5 ;  /* 0x00000017ff037819 */ /* 0x008fe40000011405 */
[----:B------:R-:W-:Y:S02]  /*00b0*/  LOP3.LUT R0, R0, 0xfe, RZ, 0xc0, !PT ;  /* 0x000000fe00007812 */ /* 0x000fe400078ec0ff */
[----:B------:R-:W-:-:S03]  /*00c0*/  SGXT R3, R3, 0x1 ;  /* 0x000000010303781a */ /* 0x000fc60000000200 */
[----:B------:R-:W3:Y:S01]  /*00d0*/  LDC.64 R14, c[0x0][0x230] ;  /* 0x00008c00ff0e7b82 */ /* 0x000ee20000000a00 */
[----:B------:R-:W-:-:S04]  /*00e0*/  LEA R12, R5, R0, 0x8 ;  /* 0x00000000050c7211 */ /* 0x000fc800078e40ff */
[----:B------:R-:W-:-:S03]  /*00f0*/  LEA.HI R3, R3, R12, RZ, 0x6 ;  /* 0x0000000c03037211 */ /* 0x000fc600078f30ff */
[----:B------:R-:W1:Y:S01]  /*0100*/  LDC.64 R4, c[0x0][0x228] ;  /* 0x00008a00ff047b82 */ /* 0x000e620000000a00 */
[----:B------:R-:W-:-:S04]  /*0110*/  SHF.R.S32.HI R3, RZ, 0x6, R3 ;  /* 0x00000006ff037819 */ /* 0x000fc80000011403 */
[----:B------:R-:W-:-:S03]  /*0120*/  LEA.HI R0, R3, R3, RZ, 0x5 ;  /* 0x0000000303007211 */ /* 0x000fc600078f28ff */
[----:B------:R-:W3:Y:S01]  /*0130*/  LDC.64 R10, c[0x0][0x238] ;  /* 0x00008e00ff0a7b82 */ /* 0x000ee20000000a00 */
[----:B------:R-:W-:-:S04]  /*0140*/  LOP3.LUT R0, R0, 0xffffffe0, RZ, 0xc0, !PT ;  /* 0xffffffe000007812 */ /* 0x000fc800078ec0ff */
[----:B------:R-:W-:-:S03]  /*0150*/  IADD3 R13, R3, -R0, RZ ;  /* 0x80000000030d7210 */ /* 0x000fc60007ffe0ff */
[----:B------:R-:W3:Y:S02]  /*0160*/  LDC.64 R6, c[0x0][0x258] ;  /* 0x00009600ff067b82 */ /* 0x000ee40000000a00 */
[----:B--2---:R-:W-:-:S04]  /*0170*/  IMAD.WIDE R16, R13, 0x4, R16 ;  /* 0x000000040d107825 */ /* 0x004fc800078e0210 */
[C---:B01----:R-:W-:Y:S02]  /*0180*/  IMAD.WIDE R4, R13.reuse, 0x4, R4 ;  /* 0x000000040d047825 */ /* 0x043fe400078e0204 */
[----:B------:R-:W2:Y:S01]  /*0190*/  LDG.E.EL R16, desc[UR4][R16.64] ;  /* 0x0000000410107981 */ /* 0x000ea2000c2e1900 */
[----:B------:R-:W0:Y:S03]  /*01a0*/  LDC.64 R2, c[0x0][0x260] ;  /* 0x00009800ff027b82 */ /* 0x000e260000000a00 */
[----:B------:R5:W2:Y:S01]  /*01b0*/  LDG.E.EL R0, desc[UR4][R4.64] ;  /* 0x0000000404007981 */ /* 0x000aa2000c2e1900 */
[----:B----4-:R-:W-:-:S04]  /*01c0*/  IMAD.WIDE R18, R13, 0x4, R18 ;  /* 0x000000040d127825 */ /* 0x010fc800078e0212 */
[C---:B------:R-:W-:Y:S02]  /*01d0*/  IMAD.WIDE R8, R12.reuse, 0x4, R8 ;  /* 0x000000040c087825 */ /* 0x040fe400078e0208 */
[----:B------:R-:W4:Y:S02]  /*01e0*/  LDG.E.EL R18, desc[UR4][R18.64] ;  /* 0x0000000412127981 */ /* 0x000f24000c2e1900 */
[C---:B------:R-:W-:Y:S02]  /*01f0*/  IMAD.WIDE R20, R13.reuse, 0x4, R20 ;  /* 0x000000040d147825 */ /* 0x040fe400078e0214 */
[----:B------:R-:W4:Y:S02]  /*0200*/  LDG.E.64 R8, desc[UR4][R8.64] ;  /* 0x0000000408087981 */ /* 0x000f24000c1e1b00 */
[----:B-----5:R-:W-:Y:S02]  /*0210*/  IMAD.WIDE R4, R12, 0x4, R22 ;  /* 0x000000040c047825 */ /* 0x020fe400078e0216 */
[----:B------:R-:W5:Y:S02]  /*0220*/  LDG.E.EL R17, desc[UR4][R20.64] ;  /* 0x0000000414117981 */ /* 0x000f64000c2e1900 */
[----:B---3--:R-:W-:-:S02]  /*0230*/  IMAD.WIDE R14, R13, 0x4, R14 ;  /* 0x000000040d0e7825 */ /* 0x008fc400078e020e */
[----:B------:R-:W5:Y:S02]  /*0240*/  LDG.E.64 R4, desc[UR4][R4.64] ;  /* 0x0000000404047981 */ /* 0x000f64000c1e1b00 */
[C---:B------:R-:W-:Y:S02]  /*0250*/  IMAD.WIDE R10, R13.reuse, 0x4, R10 ;  /* 0x000000040d0a7825 */ /* 0x040fe400078e020a */
[----:B------:R-:W3:Y:S02]  /*0260*/  LDG.E.EL R14, desc[UR4][R14.64] ;  /* 0x000000040e0e7981 */ /* 0x000ee4000c2e1900 */
[C---:B------:R-:W-:Y:S02]  /*0270*/  IMAD.WIDE R6, R13.reuse, 0x4, R6 ;  /* 0x000000040d067825 */ /* 0x040fe400078e0206 */
[----:B------:R-:W3:Y:S02]  /*0280*/  LDG.E.EL R11, desc[UR4][R10.64] ;  /* 0x000000040a0b7981 */ /* 0x000ee4000c2e1900 */
[----:B0-----:R-:W-:-:S02]  /*0290*/  IMAD.WIDE R2, R13, 0x4, R2 ;  /* 0x000000040d027825 */ /* 0x001fc400078e0202 */
[----:B------:R0:W3:Y:S04]  /*02a0*/  LDG.E.EL R6, desc[UR4][R6.64] ;  /* 0x0000000406067981 */ /* 0x0000e8000c2e1900 */
[----:B------:R1:W3:Y:S01]  /*02b0*/  LDG.E.EL R13, desc[UR4][R2.64] ;  /* 0x00000004020d7981 */ /* 0x0002e2000c2e1900 */
[----:B0-----:R-:W-:Y:S01]  /*02c0*/  HFMA2.MMA R7, -RZ, RZ, 1.625, 0 ;  /* 0x3e800000ff077435 */ /* 0x001fe200000001ff */
[----:B-1----:R-:W0:Y:S02]  /*02d0*/  LDC.64 R2, c[0x0][0x210] ;  /* 0x00008400ff027b82 */ /* 0x002e240000000a00 */
[----:B0-----:R-:W-:-:S04]  /*02e0*/  IMAD.WIDE R2, R12, 0x4, R2 ;  /* 0x000000040c027825 */ /* 0x001fc800078e0202 */
[----:B--2---:R-:W-:Y:S01]  /*02f0*/  FADD R16, R16, 9.9999997473787516356e-06 ;  /* 0x3727c5ac10107421 */ /* 0x004fe20000000000 */
[----:B------:R-:W-:-:S03]  /*0300*/  FADD R0, R0, 9.9999997473787516356e-06 ;  /* 0x3727c5ac00007421 */ /* 0x000fc60000000000 */
[----:B------:R-:W0:Y:S08]  /*0310*/  MUFU.SQRT R20, R16 ;  /* 0x0000001000147308 */ /* 0x000e300000002000 */
[----:B------:R-:W1:Y:S01]  /*0320*/  MUFU.SQRT R19, R0 ;  /* 0x0000000000137308 */ /* 0x000e620000002000 */
[C---:B0-----:R-:W-:Y:S02]  /*0330*/  FSETP.GT.AND P1, PT, R20.reuse, 8.50705917302346158658e+37, PT ;  /* 0x7e8000001400780b */ /* 0x041fe40003f24000 */
[----:B------:R-:W-:-:S02]  /*0340*/  FSETP.GEU.AND P3, PT, R20, 1.175494350822287508e-38, PT ;  /* 0x008000001400780b */ /* 0x000fc40003f6e000 */
[C---:B-1----:R-:W-:Y:S02]  /*0350*/  FSETP.GT.AND P0, PT, R19.reuse, 8.50705917302346158658e+37, PT ;  /* 0x7e8000001300780b */ /* 0x042fe40003f04000 */
[----:B------:R-:W-:-:S07]  /*0360*/  FSETP.GEU.AND P2, PT, R19, 1.175494350822287508e-38, PT ;  /* 0x008000001300780b */ /* 0x000fce0003f4e000 */
[----:B------:R-:W-:-:S04]  /*0370*/  @P1 FMUL R20, R20, 0.25 ;  /* 0x3e80000014141820 */ /* 0x000fc80000400000 */
[----:B------:R-:W-:Y:S01]  /*0380*/  @!P3 FMUL R20, R20, 16777216 ;  /* 0x4b8000001414b820 */ /* 0x000fe20000400000 */
[----:B------:R-:W-:-:S04]  /*0390*/  @P0 FMUL R19, R19, 0.25 ;  /* 0x3e80000013130820 */ /* 0x000fc80000400000 */
[----:B------:R-:W-:Y:S01]  /*03a0*/  @!P2 FMUL R19, R19, 16777216 ;  /* 0x4b8000001313a820 */ /* 0x000fe20000400000 */
[----:B------:R-:W0:Y:S01]  /*03b0*/  MUFU.RCP R20, R20 ;  /* 0x0000001400147308 */ /* 0x000e220000001000 */
[----:B------:R-:W-:-:S07]  /*03c0*/  FSEL R0, R7, 1, P0 ;  /* 0x3f80000007007808 */ /* 0x000fce0000000000 */
[----:B------:R-:W1:Y:S01]  /*03d0*/  MUFU.RCP R19, R19 ;  /* 0x0000001300137308 */ /* 0x000e620000001000 */
[----:B------:R-:W-:Y:S01]  /*03e0*/  FSEL R7, R7, 1, P1 ;  /* 0x3f80000007077808 */ /* 0x000fe20000800000 */
[----:B------:R-:W-:-:S04]  /*03f0*/  @!P2 FMUL R0, R0, 16777216 ;  /* 0x4b8000000000a820 */ /* 0x000fc80000400000 */
[----:B------:R-:W-:Y:S01]  /*0400*/  @!P3 FMUL R7, R7, 16777216 ;  /* 0x4b8000000707b820 */ /* 0x000fe20000400000 */
[--C-:B-----5:R-:W-:Y:S01]  /*0410*/  FADD R15, R4, -R17.reuse ;  /* 0x80000011040f7221 */ /* 0x120fe20000000000 */
[--C-:B----4-:R-:W-:Y:S02]  /*0420*/  FADD R8, R8, -R18.reuse ;  /* 0x8000001208087221 */ /* 0x110fe40000000000 */
[----:B0-----:R-:W-:Y:S01]  /*0430*/  FMUL R7, R20, R7 ;  /* 0x0000000714077220 */ /* 0x001fe20000400000 */
[----:B------:R-:W-:Y:S01]  /*0440*/  FADD R5, R5, -R17 ;  /* 0x8000001105057221 */ /* 0x000fe20000000000 */
[----:B------:R-:W-:Y:S01]  /*0450*/  FADD R18, R9, -R18 ;  /* 0x8000001209127221 */ /* 0x000fe20000000000 */
[----:B-1----:R-:W-:Y:S01]  /*0460*/  FMUL R0, R19, R0 ;  /* 0x0000000013007220 */ /* 0x002fe20000400000 */
[C---:B------:R-:W-:Y:S02]  /*0470*/  FMUL R8, R7.reuse, R8 ;  /* 0x0000000807087220 */ /* 0x040fe40000400000 */
[----:B------:R-:W-:Y:S01]  /*0480*/  FMUL R18, R7, R18 ;  /* 0x0000001207127220 */ /* 0x000fe20000400000 */
[C---:B------:R-:W-:Y:S01]  /*0490*/  FMUL R15, R0.reuse, R15 ;  /* 0x0000000f000f7220 */ /* 0x040fe20000400000 */
[----:B------:R-:W-:Y:S01]  /*04a0*/  FMUL R0, R0, R5 ;  /* 0x0000000500007220 */ /* 0x000fe20000400000 */
[----:B---3--:R-:W-:-:S02]  /*04b0*/  FFMA R8, R6, R8, R13 ;  /* 0x0000000806087223 */ /* 0x008fc4000000000d */
[C-C-:B------:R-:W-:Y:S01]  /*04c0*/  FFMA R15, R14.reuse, R15, R11.reuse ;  /* 0x0000000f0e0f7223 */ /* 0x140fe2000000000b */
[----:B------:R-:W-:Y:S01]  /*04d0*/  FFMA R11, R14, R0, R11 ;  /* 0x000000000e0b7223 */ /* 0x000fe2000000000b */
[----:B------:R-:W-:-:S03]  /*04e0*/  FFMA R18, R6, R18, R13 ;  /* 0x0000001206127223 */ /* 0x000fc6000000000d */
[----:B------:R-:W-:Y:S01]  /*04f0*/  FSETP.GEU.AND P0, PT, R15, -R8, PT ;  /* 0x800000080f00720b */ /* 0x000fe20003f0e000 */
[----:B------:R-:W-:Y:S01]  /*0500*/  FADD R8, R8, R15 ;  /* 0x0000000f08087221 */ /* 0x000fe20000000000 */
[----:B------:R-:W-:Y:S01]  /*0510*/  FADD R0, R18, R11 ;  /* 0x0000000b12007221 */ /* 0x000fe20000000000 */
[----:B------:R-:W-:-:S03]  /*0520*/  FSETP.GEU.AND P1, PT, R11, -R18, PT ;  /* 0x800000120b00720b */ /* 0x000fc60003f2e000 */
[----:B------:R-:W-:Y:S02]  /*0530*/  FSEL R8, R8, RZ, P0 ;  /* 0x000000ff08087208 */ /* 0x000fe40000000000 */
[----:B------:R-:W-:-:S05]  /*0540*/  FSEL R9, R0, RZ, P1 ;  /* 0x000000ff00097208 */ /* 0x000fca0000800000 */
[----:B------:R-:W-:Y:S01]  /*0550*/  STG.E.64 desc[UR4][R2.64], R8 ;  /* 0x0000000802007986 */ /* 0x000fe2000c101b04 */
[----:B------:R-:W-:Y:S05]  /*0560*/  EXIT ;  /* 0x000000000000794d */ /* 0x000fea0003800000 */
.L_x_0:
[----:B------:R-:W-:-:S00]  /*0570*/  BRA `(.L_x_0) ;  /* 0xfffffffc00fc7947 */ /* 0x000fc0000383ffff */
[----:B------:R-:W-:-:S00]  /*0580*/  NOP ;  /* 0x0000000000007918 */ /* 0x000fc00000000000 */
[----:B------:R-:W-:-:S00]  /*0590*/  NOP ;  /* 0x0000000000007918 */ /* 0x000fc00000000000 */
[----:B------:R-:W-:-:S00]  /*05a0*/  NOP ;  /* 0x0000000000007918 */ /* 0x000fc00000000000 */
[----:B------:R-:W-:-:S00]  /*05b0*/  NOP ;  /* 0x0000000000007918 */ /* 0x000fc00000000000 */
[----:B------:R-:W-:-:S00]  /*05c0*/  NOP ;  /* 0x0000000000007918 */ /* 0x000fc00000000000 */
[----:B------:R-:W-:-:S00]  /*05d0*/  NOP ;  /* 0x0000000000007918 */ /* 0x000fc00000000000 */
[----:B------:R-:W-:-:S00]  /*05e0*/  NOP ;  /* 0x0000000000007918 */ /* 0x000fc00000000000 */
[----:B------:R-:W-:-:S00]  /*05f0*/  NOP ;  /* 0x0000000000007918 */ /* 0x000fc00000000000 */
.L_x_1:


//--------------------- .nv.global.init           --------------------------
	.section	.nv.global.init,"aw",@progbits
.nv.global.init:
	.type		_$_str,@object
	.size		_$_str,(_$_str_$_2 - _$_str)
_$_str:
        /*0000*/ 	.byte	0x5f, 0x5f, 0x43, 0x55, 0x44, 0x41, 0x5f, 0x46, 0x54, 0x5a, 0x00
	.type		_$_str_$_2,@object
	.size		_$_str_$_2,(.L_1 - _$_str_$_2)
_$_str_$_2:
        /*000b*/ 	.byte	0x5f, 0x5f, 0x43, 0x55, 0x44, 0x41, 0x5f, 0x50, 0x52, 0x45, 0x43, 0x5f, 0x53, 0x51, 0x52, 0x54
        /*001b*/ 	.byte	0x00
.L_1:


//--------------------- .nv.constant0.triton_poi_fused__native_batch_norm_legit_no_training_add_relu_8 --------------------------
	.section	.nv.constant0.triton_poi_fused__native_batch_norm_legit_no_training_add_relu_8,"a",@progbits
	.sectionflags	@""
	.align	4
.nv.constant0.triton_poi_fused__native_batch_norm_legit_no_training_add_relu_8:
	.zero		620
